//
// Generated by NVIDIA NVVM Compiler
//
// Compiler Build ID: CL-36424714
// Cuda compilation tools, release 13.0, V13.0.88
// Based on NVVM 20.0.0
//

.version 9.0
.target sm_100
.address_size 64

	// .globl	_Z9vectorAddPKfS0_Pfi

.visible .entry _Z9vectorAddPKfS0_Pfi(
	.param .u64 .ptr .align 1 _Z9vectorAddPKfS0_Pfi_param_0,
	.param .u64 .ptr .align 1 _Z9vectorAddPKfS0_Pfi_param_1,
	.param .u64 .ptr .align 1 _Z9vectorAddPKfS0_Pfi_param_2,
	.param .u32 _Z9vectorAddPKfS0_Pfi_param_3
)
{
	.reg .pred 	%p<2>;
	.reg .b32 	%r<6>;
	.reg .b32 	%f<4>;
	.reg .b64 	%rd<11>;

	ld.param.u64 	%rd1, [_Z9vectorAddPKfS0_Pfi_param_0];
	ld.param.u64 	%rd2, [_Z9vectorAddPKfS0_Pfi_param_1];
	ld.param.u64 	%rd3, [_Z9vectorAddPKfS0_Pfi_param_2];
	ld.param.u32 	%r2, [_Z9vectorAddPKfS0_Pfi_param_3];
	mov.u32 	%r3, %tid.x;
	mov.u32 	%r4, %ctaid.x;
	mov.u32 	%r5, %ntid.x;
	mad.lo.s32 	%r1, %r4, %r5, %r3;
	setp.ge.s32 	%p1, %r1, %r2;
	@%p1 bra 	$L__BB0_2;
	cvta.to.global.u64 	%rd4, %rd1;
	cvta.to.global.u64 	%rd5, %rd2;
	cvta.to.global.u64 	%rd6, %rd3;
	mul.wide.s32 	%rd7, %r1, 4;
	add.s64 	%rd8, %rd4, %rd7;
	ld.global.f32 	%f1, [%rd8];
	add.s64 	%rd9, %rd5, %rd7;
	ld.global.f32 	%f2, [%rd9];
	add.f32 	%f3, %f1, %f2;
	add.s64 	%rd10, %rd6, %rd7;
	st.global.f32 	[%rd10], %f3;
$L__BB0_2:
	ret;

}


// ===== COMPILED SASS (sm_100) =====

	.target	sm_100

	.elftype	@"ET_EXEC"


//--------------------- .note.nv.tkinfo           --------------------------
	.section	.note.nv.tkinfo,"",@"SHT_NOTE"
	.sectionflags	@"SHF_NOTE_NV_TKINFO"
	.tkinfo
        /*0018*/ 	.word	0x00000002
        /*0030*/ 	.string	""
        /*0030*/ 	.string	"ptxas"
        /*0030*/ 	.string	"Cuda compilation tools, release 13.0, V13.0.88"
        /*0030*/ 	.string	"Build cuda_13.0.r13.0/compiler.36424714_0"
        /*0030*/ 	.string	"-arch sm_100 -m 64 "



//--------------------- .note.nv.cuinfo           --------------------------
	.section	.note.nv.cuinfo,"",@"SHT_NOTE"
	.sectionflags	@"SHF_NOTE_NV_CUINFO"
        /*0018*/ 	.short	0x0002
        /*001a*/ 	.short	0x0064
        /*001c*/ 	.short	0x0082
	.zero		2


//--------------------- .nv.info                  --------------------------
	.section	.nv.info,"",@"SHT_CUDA_INFO"
	.align	4


	//----- nvinfo : EIATTR_REGCOUNT
	.align		4
        /*0000*/ 	.byte	0x04, 0x2f
        /*0002*/ 	.short	(.L_1 - .L_0)
	.align		4
.L_0:
        /*0004*/ 	.word	index@(_Z9vectorAddPKfS0_Pfi)
        /*0008*/ 	.word	0x0000000c


	//----- nvinfo : EIATTR_FRAME_SIZE
	.align		4
.L_1:
        /*000c*/ 	.byte	0x04, 0x11
        /*000e*/ 	.short	(.L_3 - .L_2)
	.align		4
.L_2:
        /*0010*/ 	.word	index@(_Z9vectorAddPKfS0_Pfi)
        /*0014*/ 	.word	0x00000000


	//----- nvinfo : EIATTR_MIN_STACK_SIZE
	.align		4
.L_3:
        /*0018*/ 	.byte	0x04, 0x12
        /*001a*/ 	.short	(.L_5 - .L_4)
	.align		4
.L_4:
        /*001c*/ 	.word	index@(_Z9vectorAddPKfS0_Pfi)
        /*0020*/ 	.word	0x00000000
.L_5:


//--------------------- .nv.compat                --------------------------
	.section	.nv.compat,"",@"SHT_CUDA_COMPAT_INFO"
	.align	4
        /*0000*/ 	.byte	0x02, 0x09, 0x00, 0x00, 0x02, 0x02, 0x01, 0x00, 0x02, 0x05, 0x05, 0x00, 0x03, 0x07, 0x01, 0x01
        /*0010*/ 	.byte	0x02, 0x03, 0x00, 0x00, 0x02, 0x06, 0x01, 0x00, 0x04, 0x0b, 0x08, 0x00, 0x09, 0x00, 0x00, 0x00
        /*0020*/ 	.byte	0x00, 0x00, 0x00, 0x00


//--------------------- .nv.info._Z9vectorAddPKfS0_Pfi --------------------------
	.section	.nv.info._Z9vectorAddPKfS0_Pfi,"",@"SHT_CUDA_INFO"
	.sectionflags	@""
	.align	4


	//----- nvinfo : EIATTR_CUDA_API_VERSION
	.align		4
        /*0000*/ 	.byte	0x04, 0x37
        /*0002*/ 	.short	(.L_7 - .L_6)
.L_6:
        /*0004*/ 	.word	0x00000082


	//----- nvinfo : EIATTR_KPARAM_INFO
	.align		4
.L_7:
        /*0008*/ 	.byte	0x04, 0x17
        /*000a*/ 	.short	(.L_9 - .L_8)
.L_8:
        /*000c*/ 	.word	0x00000000
        /*0010*/ 	.short	0x0003
        /*0012*/ 	.short	0x0018
        /*0014*/ 	.byte	0x00, 0xf0, 0x11, 0x00


	//----- nvinfo : EIATTR_KPARAM_INFO
	.align		4
.L_9:
        /*0018*/ 	.byte	0x04, 0x17
        /*001a*/ 	.short	(.L_11 - .L_10)
.L_10:
        /*001c*/ 	.word	0x00000000
        /*0020*/ 	.short	0x0002
        /*0022*/ 	.short	0x0010
        /*0024*/ 	.byte	0x00, 0xf5, 0x21, 0x00


	//----- nvinfo : EIATTR_KPARAM_INFO
	.align		4
.L_11:
        /*0028*/ 	.byte	0x04, 0x17
        /*002a*/ 	.short	(.L_13 - .L_12)
.L_12:
        /*002c*/ 	.word	0x00000000
        /*0030*/ 	.short	0x0001
        /*0032*/ 	.short	0x0008
        /*0034*/ 	.byte	0x00, 0xf5, 0x21, 0x00


	//----- nvinfo : EIATTR_KPARAM_INFO
	.align		4
.L_13:
        /*0038*/ 	.byte	0x04, 0x17
        /*003a*/ 	.short	(.L_15 - .L_14)
.L_14:
        /*003c*/ 	.word	0x00000000
        /*0040*/ 	.short	0x0000
        /*0042*/ 	.short	0x0000
        /*0044*/ 	.byte	0x00, 0xf5, 0x21, 0x00


	//----- nvinfo : EIATTR_SPARSE_MMA_MASK
	.align		4
.L_15:
        /*0048*/ 	.byte	0x03, 0x50
        /*004a*/ 	.short	0x0000


	//----- nvinfo : EIATTR_MAXREG_COUNT
	.align		4
        /*004c*/ 	.byte	0x03, 0x1b
        /*004e*/ 	.short	0x00ff


	//----- nvinfo : EIATTR_MERCURY_ISA_VERSION
	.align		4
        /*0050*/ 	.byte	0x03, 0x5f
        /*0052*/ 	.short	0x0101


	//----- nvinfo : EIATTR_VRC_CTA_INIT_COUNT
	.align		4
        /*0054*/ 	.byte	0x02, 0x4a
	.zero		1
	.zero		1


	//----- nvinfo : EIATTR_EXIT_INSTR_OFFSETS
	.align		4
        /*0058*/ 	.byte	0x04, 0x1c
        /*005a*/ 	.short	(.L_17 - .L_16)


	//   ....[0]....
.L_16:
        /*005c*/ 	.word	0x00000070


	//   ....[1]....
        /*0060*/ 	.word	0x00000130


	//----- nvinfo : EIATTR_CBANK_PARAM_SIZE
	.align		4
.L_17:
        /*0064*/ 	.byte	0x03, 0x19
        /*0066*/ 	.short	0x001c


	//----- nvinfo : EIATTR_PARAM_CBANK
	.align		4
        /*0068*/ 	.byte	0x04, 0x0a
        /*006a*/ 	.short	(.L_19 - .L_18)
	.align		4
.L_18:
        /*006c*/ 	.word	index@(.nv.constant0._Z9vectorAddPKfS0_Pfi)
        /*0070*/ 	.short	0x0380
        /*0072*/ 	.short	0x001c


	//----- nvinfo : EIATTR_SW_WAR
	.align		4
.L_19:
        /*0074*/ 	.byte	0x04, 0x36
        /*0076*/ 	.short	(.L_21 - .L_20)
.L_20:
        /*0078*/ 	.word	0x00000008
.L_21:


//--------------------- .nv.callgraph             --------------------------
	.section	.nv.callgraph,"",@"SHT_CUDA_CALLGRAPH"
	.align	4
	.sectionentsize	8
	.align		4
        /*0000*/ 	.word	0x00000000
	.align		4
        /*0004*/ 	.word	0xffffffff
	.align		4
        /*0008*/ 	.word	0x00000000
	.align		4
        /*000c*/ 	.word	0xfffffffe
	.align		4
        /*0010*/ 	.word	0x00000000
	.align		4
        /*0014*/ 	.word	0xfffffffd
	.align		4
        /*0018*/ 	.word	0x00000000
	.align		4
        /*001c*/ 	.word	0xfffffffc


//--------------------- .text._Z9vectorAddPKfS0_Pfi --------------------------
	.section	.text._Z9vectorAddPKfS0_Pfi,"ax",@progbits
	.align	128
        .global         _Z9vectorAddPKfS0_Pfi
        .type           _Z9vectorAddPKfS0_Pfi,@function
        .size           _Z9vectorAddPKfS0_Pfi,(.L_x_1 - _Z9vectorAddPKfS0_Pfi)
        .other          _Z9vectorAddPKfS0_Pfi,@"STO_CUDA_ENTRY STV_DEFAULT"
_Z9vectorAddPKfS0_Pfi:
.text._Z9vectorAddPKfS0_Pfi:
[----:B------:R-:W-:Y:S01]  /*0000*/  LDC R1, c[0x0][0x37c] ;  /* 0x0000df00ff017b82 */ /* 0x000fe20000000800 */
[----:B------:R-:W0:Y:S07]  /*0010*/  S2R R9, SR_TID.X ;  /* 0x0000000000097919 */ /* 0x000e2e0000002100 */
[----:B------:R-:W0:Y:S01]  /*0020*/  S2UR UR4, SR_CTAID.X ;  /* 0x00000000000479c3 */ /* 0x000e220000002500 */
[----:B------:R-:W1:Y:S07]  /*0030*/  LDCU UR5, c[0x0][0x398] ;  /* 0x00007300ff0577ac */ /* 0x000e6e0008000800 */
[----:B------:R-:W0:Y:S02]  /*0040*/  LDC R0, c[0x0][0x360] ;  /* 0x0000d800ff007b82 */ /* 0x000e240000000800 */
[----:B0-----:R-:W-:-:S05]  /*0050*/  IMAD R9, R0, UR4, R9 ;  /* 0x0000000400097c24 */ /* 0x001fca000f8e0209 */
[----:B-1----:R-:W-:-:S13]  /*0060*/  ISETP.GE.AND P0, PT, R9, UR5, PT ;  /* 0x0000000509007c0c */ /* 0x002fda000bf06270 */
[----:B------:R-:W-:Y:S05]  /*0070*/  @P0 EXIT ;  /* 0x000000000000094d */ /* 0x000fea0003800000 */
[----:B------:R-:W0:Y:S01]  /*0080*/  LDC.64 R2, c[0x0][0x380] ;  /* 0x0000e000ff027b82 */ /* 0x000e220000000a00 */
[----:B------:R-:W1:Y:S07]  /*0090*/  LDCU.64 UR4, c[0x0][0x358] ;  /* 0x00006b00ff0477ac */ /* 0x000e6e0008000a00 */
[----:B------:R-:W2:Y:S08]  /*00a0*/  LDC.64 R4, c[0x0][0x388] ;  /* 0x0000e200ff047b82 */ /* 0x000eb00000000a00 */
[----:B------:R-:W3:Y:S01]  /*00b0*/  LDC.64 R6, c[0x0][0x390] ;  /* 0x0000e400ff067b82 */ /* 0x000ee20000000a00 */
[----:B0-----:R-:W-:-:S06]  /*00c0*/  IMAD.WIDE R2, R9, 0x4, R2 ;  /* 0x0000000409027825 */ /* 0x001fcc00078e0202 */
[----:B-1----:R-:W4:Y:S01]  /*00d0*/  LDG.E R2, desc[UR4][R2.64] ;  /* 0x0000000402027981 */ /* 0x002f22000c1e1900 */
[----:B--2---:R-:W-:-:S06]  /*00e0*/  IMAD.WIDE R4, R9, 0x4, R4 ;  /* 0x0000000409047825 */ /* 0x004fcc00078e0204 */
[----:B------:R-:W4:Y:S01]  /*00f0*/  LDG.E R5, desc[UR4][R4.64] ;  /* 0x0000000404057981 */ /* 0x000f22000c1e1900 */
[----:B---3--:R-:W-:-:S04]  /*0100*/  IMAD.WIDE R6, R9, 0x4, R6 ;  /* 0x0000000409067825 */ /* 0x008fc800078e0206 */
[----:B----4-:R-:W-:-:S05]  /*0110*/  FADD R9, R2, R5 ;  /* 0x0000000502097221 */ /* 0x010fca0000000000 */
[----:B------:R-:W-:Y:S01]  /*0120*/  STG.E desc[UR4][R6.64], R9 ;  /* 0x0000000906007986 */ /* 0x000fe2000c101904 */
[----:B------:R-:W-:Y:S05]  /*0130*/  EXIT ;  /* 0x000000000000794d */ /* 0x000fea0003800000 */
.L_x_0:
[----:B------:R-:W-:-:S00]  /*0140*/  BRA `(.L_x_0) ;  /* 0xfffffffc00fc7947 */ /* 0x000fc0000383ffff */
[----:B------:R-:W-:-:S00]  /*0150*/  NOP ;  /* 0x0000000000007918 */ /* 0x000fc00000000000 */
        /* <DEDUP_REMOVED lines=10> */
.L_x_1:


//--------------------- .nv.shared.reserved.0     --------------------------
	.section	.nv.shared.reserved.0,"aw",@nobits
	.weak		__nv_reservedSMEM_offset_0_alias
	.size		__nv_reservedSMEM_offset_0_alias, 0, 64
	.other		__nv_reservedSMEM_offset_0_alias,@"STO_CUDA_RESERVED_SHARED STV_DEFAULT"
__nv_reservedSMEM_offset_0_alias:
	.zero		0
	.zero		64


//--------------------- .nv.constant0._Z9vectorAddPKfS0_Pfi --------------------------
	.section	.nv.constant0._Z9vectorAddPKfS0_Pfi,"a",@progbits
	.sectionflags	@""
	.align	4
.nv.constant0._Z9vectorAddPKfS0_Pfi:
	.zero		924


//--------------------- SYMBOLS --------------------------

	.type		.nv.reservedSmem.offset0,@object
	.size		.nv.reservedSmem.offset0,0x4
